//
// Generated by NVIDIA NVVM Compiler
//
// Compiler Build ID: CL-36424714
// Cuda compilation tools, release 13.0, V13.0.88
// Based on NVVM 20.0.0
//

.version 9.0
.target sm_100
.address_size 64

	// .globl	_Z6reducePiS_i

.visible .entry _Z6reducePiS_i(
	.param .u64 .ptr .align 1 _Z6reducePiS_i_param_0,
	.param .u64 .ptr .align 1 _Z6reducePiS_i_param_1,
	.param .u32 _Z6reducePiS_i_param_2
)
{
	.reg .pred 	%p<6>;
	.reg .b32 	%r<14>;
	.reg .b64 	%rd<11>;

	ld.param.u64 	%rd3, [_Z6reducePiS_i_param_0];
	ld.param.u64 	%rd2, [_Z6reducePiS_i_param_1];
	cvta.to.global.u64 	%rd4, %rd3;
	mov.u32 	%r1, %ctaid.x;
	mov.u32 	%r2, %ntid.x;
	mov.u32 	%r3, %tid.x;
	mad.lo.s32 	%r4, %r1, %r2, %r3;
	setp.lt.u32 	%p1, %r2, 2;
	mul.wide.s32 	%rd5, %r4, 4;
	add.s64 	%rd1, %rd4, %rd5;
	@%p1 bra 	$L__BB0_6;
	mov.b32 	%r13, 1;
$L__BB0_2:
	mov.u32 	%r5, %r13;
	shl.b32 	%r13, %r5, 1;
	add.s32 	%r9, %r13, -1;
	and.b32  	%r10, %r9, %r4;
	setp.ne.s32 	%p2, %r10, 0;
	@%p2 bra 	$L__BB0_5;
	ld.global.u32 	%r11, [%rd1];
	mul.wide.u32 	%rd6, %r5, 4;
	add.s64 	%rd7, %rd1, %rd6;
	ld.global.u32 	%r7, [%rd7];
	setp.lt.s32 	%p3, %r11, %r7;
	@%p3 bra 	$L__BB0_5;
	st.global.u32 	[%rd1], %r7;
$L__BB0_5:
	bar.sync 	0;
	setp.lt.u32 	%p4, %r13, %r2;
	@%p4 bra 	$L__BB0_2;
$L__BB0_6:
	setp.ne.s32 	%p5, %r3, 0;
	@%p5 bra 	$L__BB0_8;
	ld.global.u32 	%r12, [%rd1];
	cvta.to.global.u64 	%rd8, %rd2;
	mul.wide.u32 	%rd9, %r1, 4;
	add.s64 	%rd10, %rd8, %rd9;
	st.global.u32 	[%rd10], %r12;
$L__BB0_8:
	ret;

}


// ===== COMPILED SASS (sm_100) =====

	.target	sm_100

	.elftype	@"ET_EXEC"


//--------------------- .note.nv.tkinfo           --------------------------
	.section	.note.nv.tkinfo,"",@"SHT_NOTE"
	.sectionflags	@"SHF_NOTE_NV_TKINFO"
	.tkinfo
        /*0018*/ 	.word	0x00000002
        /*0030*/ 	.string	""
        /*0030*/ 	.string	"ptxas"
        /*0030*/ 	.string	"Cuda compilation tools, release 13.0, V13.0.88"
        /*0030*/ 	.string	"Build cuda_13.0.r13.0/compiler.36424714_0"
        /*0030*/ 	.string	"-arch sm_100 -m 64 "



//--------------------- .note.nv.cuinfo           --------------------------
	.section	.note.nv.cuinfo,"",@"SHT_NOTE"
	.sectionflags	@"SHF_NOTE_NV_CUINFO"
        /*0018*/ 	.short	0x0002
        /*001a*/ 	.short	0x0064
        /*001c*/ 	.short	0x0082
	.zero		2


//--------------------- .nv.info                  --------------------------
	.section	.nv.info,"",@"SHT_CUDA_INFO"
	.align	4


	//----- nvinfo : EIATTR_REGCOUNT
	.align		4
        /*0000*/ 	.byte	0x04, 0x2f
        /*0002*/ 	.short	(.L_1 - .L_0)
	.align		4
.L_0:
        /*0004*/ 	.word	index@(_Z6reducePiS_i)
        /*0008*/ 	.word	0x0000000c


	//----- nvinfo : EIATTR_FRAME_SIZE
	.align		4
.L_1:
        /*000c*/ 	.byte	0x04, 0x11
        /*000e*/ 	.short	(.L_3 - .L_2)
	.align		4
.L_2:
        /*0010*/ 	.word	index@(_Z6reducePiS_i)
        /*0014*/ 	.word	0x00000000


	//----- nvinfo : EIATTR_MIN_STACK_SIZE
	.align		4
.L_3:
        /*0018*/ 	.byte	0x04, 0x12
        /*001a*/ 	.short	(.L_5 - .L_4)
	.align		4
.L_4:
        /*001c*/ 	.word	index@(_Z6reducePiS_i)
        /*0020*/ 	.word	0x00000000
.L_5:


//--------------------- .nv.compat                --------------------------
	.section	.nv.compat,"",@"SHT_CUDA_COMPAT_INFO"
	.align	4
        /*0000*/ 	.byte	0x02, 0x09, 0x00, 0x00, 0x02, 0x02, 0x01, 0x00, 0x02, 0x05, 0x05, 0x00, 0x03, 0x07, 0x01, 0x01
        /*0010*/ 	.byte	0x02, 0x03, 0x00, 0x00, 0x02, 0x06, 0x01, 0x00, 0x04, 0x0b, 0x08, 0x00, 0x09, 0x00, 0x00, 0x00
        /*0020*/ 	.byte	0x00, 0x00, 0x00, 0x00


//--------------------- .nv.info._Z6reducePiS_i   --------------------------
	.section	.nv.info._Z6reducePiS_i,"",@"SHT_CUDA_INFO"
	.sectionflags	@""
	.align	4


	//----- nvinfo : EIATTR_CUDA_API_VERSION
	.align		4
        /*0000*/ 	.byte	0x04, 0x37
        /*0002*/ 	.short	(.L_7 - .L_6)
.L_6:
        /*0004*/ 	.word	0x00000082


	//----- nvinfo : EIATTR_KPARAM_INFO
	.align		4
.L_7:
        /*0008*/ 	.byte	0x04, 0x17
        /*000a*/ 	.short	(.L_9 - .L_8)
.L_8:
        /*000c*/ 	.word	0x00000000
        /*0010*/ 	.short	0x0002
        /*0012*/ 	.short	0x0010
        /*0014*/ 	.byte	0x00, 0xf0, 0x11, 0x00


	//----- nvinfo : EIATTR_KPARAM_INFO
	.align		4
.L_9:
        /*0018*/ 	.byte	0x04, 0x17
        /*001a*/ 	.short	(.L_11 - .L_10)
.L_10:
        /*001c*/ 	.word	0x00000000
        /*0020*/ 	.short	0x0001
        /*0022*/ 	.short	0x0008
        /*0024*/ 	.byte	0x00, 0xf5, 0x21, 0x00


	//----- nvinfo : EIATTR_KPARAM_INFO
	.align		4
.L_11:
        /*0028*/ 	.byte	0x04, 0x17
        /*002a*/ 	.short	(.L_13 - .L_12)
.L_12:
        /*002c*/ 	.word	0x00000000
        /*0030*/ 	.short	0x0000
        /*0032*/ 	.short	0x0000
        /*0034*/ 	.byte	0x00, 0xf5, 0x21, 0x00


	//----- nvinfo : EIATTR_SPARSE_MMA_MASK
	.align		4
.L_13:
        /*0038*/ 	.byte	0x03, 0x50
        /*003a*/ 	.short	0x0000


	//----- nvinfo : EIATTR_MAXREG_COUNT
	.align		4
        /*003c*/ 	.byte	0x03, 0x1b
        /*003e*/ 	.short	0x00ff


	//----- nvinfo : EIATTR_NUM_BARRIERS
	.align		4
        /*0040*/ 	.byte	0x02, 0x4c
        /*0042*/ 	.byte	0x01
	.zero		1


	//----- nvinfo : EIATTR_MERCURY_ISA_VERSION
	.align		4
        /*0044*/ 	.byte	0x03, 0x5f
        /*0046*/ 	.short	0x0101


	//----- nvinfo : EIATTR_VRC_CTA_INIT_COUNT
	.align		4
        /*0048*/ 	.byte	0x02, 0x4a
	.zero		1
	.zero		1


	//----- nvinfo : EIATTR_EXIT_INSTR_OFFSETS
	.align		4
        /*004c*/ 	.byte	0x04, 0x1c
        /*004e*/ 	.short	(.L_15 - .L_14)


	//   ....[0]....
.L_14:
        /*0050*/ 	.word	0x000001b0


	//   ....[1]....
        /*0054*/ 	.word	0x00000200


	//----- nvinfo : EIATTR_CRS_STACK_SIZE
	.align		4
.L_15:
        /*0058*/ 	.byte	0x04, 0x1e
        /*005a*/ 	.short	(.L_17 - .L_16)
.L_16:
        /*005c*/ 	.word	0x00000000


	//----- nvinfo : EIATTR_CBANK_PARAM_SIZE
	.align		4
.L_17:
        /*0060*/ 	.byte	0x03, 0x19
        /*0062*/ 	.short	0x0014


	//----- nvinfo : EIATTR_PARAM_CBANK
	.align		4
        /*0064*/ 	.byte	0x04, 0x0a
        /*0066*/ 	.short	(.L_19 - .L_18)
	.align		4
.L_18:
        /*0068*/ 	.word	index@(.nv.constant0._Z6reducePiS_i)
        /*006c*/ 	.short	0x0380
        /*006e*/ 	.short	0x0014


	//----- nvinfo : EIATTR_SW_WAR
	.align		4
.L_19:
        /*0070*/ 	.byte	0x04, 0x36
        /*0072*/ 	.short	(.L_21 - .L_20)
.L_20:
        /*0074*/ 	.word	0x00000008
.L_21:


//--------------------- .nv.callgraph             --------------------------
	.section	.nv.callgraph,"",@"SHT_CUDA_CALLGRAPH"
	.align	4
	.sectionentsize	8
	.align		4
        /*0000*/ 	.word	0x00000000
	.align		4
        /*0004*/ 	.word	0xffffffff
	.align		4
        /*0008*/ 	.word	0x00000000
	.align		4
        /*000c*/ 	.word	0xfffffffe
	.align		4
        /*0010*/ 	.word	0x00000000
	.align		4
        /*0014*/ 	.word	0xfffffffd
	.align		4
        /*0018*/ 	.word	0x00000000
	.align		4
        /*001c*/ 	.word	0xfffffffc


//--------------------- .text._Z6reducePiS_i      --------------------------
	.section	.text._Z6reducePiS_i,"ax",@progbits
	.align	128
        .global         _Z6reducePiS_i
        .type           _Z6reducePiS_i,@function
        .size           _Z6reducePiS_i,(.L_x_5 - _Z6reducePiS_i)
        .other          _Z6reducePiS_i,@"STO_CUDA_ENTRY STV_DEFAULT"
_Z6reducePiS_i:
.text._Z6reducePiS_i:
[----:B------:R-:W-:Y:S01]  /*0000*/  LDC R1, c[0x0][0x37c] ;  /* 0x0000df00ff017b82 */ /* 0x000fe20000000800 */
[----:B------:R-:W0:Y:S01]  /*0010*/  S2R R9, SR_CTAID.X ;  /* 0x0000000000097919 */ /* 0x000e220000002500 */
[----:B------:R-:W1:Y:S06]  /*0020*/  LDCU UR8, c[0x0][0x360] ;  /* 0x00006c00ff0877ac */ /* 0x000e6c0008000800 */
[----:B------:R-:W2:Y:S01]  /*0030*/  LDC.64 R2, c[0x0][0x380] ;  /* 0x0000e000ff027b82 */ /* 0x000ea20000000a00 */
[----:B------:R-:W0:Y:S01]  /*0040*/  S2R R6, SR_TID.X ;  /* 0x0000000000067919 */ /* 0x000e220000002100 */
[----:B------:R-:W3:Y:S01]  /*0050*/  LDCU.64 UR6, c[0x0][0x358] ;  /* 0x00006b00ff0677ac */ /* 0x000ee20008000a00 */
[----:B-1----:R-:W-:-:S02]  /*0060*/  UISETP.GE.U32.AND UP0, UPT, UR8, 0x2, UPT ;  /* 0x000000020800788c */ /* 0x002fc4000bf06070 */
[----:B0-----:R-:W-:-:S04]  /*0070*/  IMAD R7, R9, UR8, R6 ;  /* 0x0000000809077c24 */ /* 0x001fc8000f8e0206 */
[----:B--2---:R-:W-:-:S03]  /*0080*/  IMAD.WIDE R2, R7, 0x4, R2 ;  /* 0x0000000407027825 */ /* 0x004fc600078e0202 */
[----:B---3--:R-:W-:Y:S05]  /*0090*/  BRA.U !UP0, `(.L_x_0) ;  /* 0x0000000108407547 */ /* 0x008fea000b800000 */
[----:B------:R-:W-:-:S05]  /*00a0*/  UMOV UR4, 0x1 ;  /* 0x0000000100047882 */ /* 0x000fca0000000000 */
.L_x_3:
[----:B0-----:R-:W-:Y:S01]  /*00b0*/  MOV R5, UR4 ;  /* 0x0000000400057c02 */ /* 0x001fe20008000f00 */
[----:B------:R-:W-:Y:S01]  /*00c0*/  USHF.L.U32 UR4, UR4, 0x1, URZ ;  /* 0x0000000104047899 */ /* 0x000fe200080006ff */
[----:B------:R-:W-:Y:S03]  /*00d0*/  BSSY.RECONVERGENT B0, `(.L_x_1) ;  /* 0x0000009000007945 */ /* 0x000fe60003800200 */
[----:B------:R-:W-:-:S06]  /*00e0*/  UIADD3 UR5, UPT, UPT, UR4, -0x1, URZ ;  /* 0xffffffff04057890 */ /* 0x000fcc000fffe0ff */
[----:B------:R-:W-:-:S13]  /*00f0*/  LOP3.LUT P0, RZ, R7, UR5, RZ, 0xc0, !PT ;  /* 0x0000000507ff7c12 */ /* 0x000fda000f80c0ff */
[----:B------:R-:W-:Y:S05]  /*0100*/  @P0 BRA `(.L_x_2) ;  /* 0x0000000000140947 */ /* 0x000fea0003800000 */
[----:B------:R-:W-:Y:S01]  /*0110*/  IMAD.WIDE.U32 R4, R5, 0x4, R2 ;  /* 0x0000000405047825 */ /* 0x000fe200078e0002 */
[----:B------:R-:W2:Y:S05]  /*0120*/  LDG.E R0, desc[UR6][R2.64] ;  /* 0x0000000602007981 */ /* 0x000eaa000c1e1900 */
[----:B------:R-:W2:Y:S02]  /*0130*/  LDG.E R5, desc[UR6][R4.64] ;  /* 0x0000000604057981 */ /* 0x000ea4000c1e1900 */
[----:B--2---:R-:W-:-:S13]  /*0140*/  ISETP.GE.AND P0, PT, R0, R5, PT ;  /* 0x000000050000720c */ /* 0x004fda0003f06270 */
[----:B------:R0:W-:Y:S02]  /*0150*/  @P0 STG.E desc[UR6][R2.64], R5 ;  /* 0x0000000502000986 */ /* 0x0001e4000c101906 */
.L_x_2:
[----:B------:R-:W-:Y:S05]  /*0160*/  BSYNC.RECONVERGENT B0 ;  /* 0x0000000000007941 */ /* 0x000fea0003800200 */
.L_x_1:
[----:B------:R-:W-:Y:S01]  /*0170*/  BAR.SYNC.DEFER_BLOCKING 0x0 ;  /* 0x0000000000007b1d */ /* 0x000fe20000010000 */
[----:B------:R-:W-:-:S09]  /*0180*/  UISETP.GE.U32.AND UP0, UPT, UR4, UR8, UPT ;  /* 0x000000080400728c */ /* 0x000fd2000bf06070 */
[----:B------:R-:W-:Y:S05]  /*0190*/  BRA.U !UP0, `(.L_x_3) ;  /* 0xfffffffd08c47547 */ /* 0x000fea000b83ffff */
.L_x_0:
[----:B------:R-:W-:-:S13]  /*01a0*/  ISETP.NE.AND P0, PT, R6, RZ, PT ;  /* 0x000000ff0600720c */ /* 0x000fda0003f05270 */
[----:B------:R-:W-:Y:S05]  /*01b0*/  @P0 EXIT ;  /* 0x000000000000094d */ /* 0x000fea0003800000 */
[----:B0-----:R-:W2:Y:S01]  /*01c0*/  LDG.E R3, desc[UR6][R2.64] ;  /* 0x0000000602037981 */ /* 0x001ea2000c1e1900 */
[----:B------:R-:W0:Y:S02]  /*01d0*/  LDC.64 R4, c[0x0][0x388] ;  /* 0x0000e200ff047b82 */ /* 0x000e240000000a00 */
[----:B0-----:R-:W-:-:S05]  /*01e0*/  IMAD.WIDE.U32 R4, R9, 0x4, R4 ;  /* 0x0000000409047825 */ /* 0x001fca00078e0004 */
[----:B--2---:R-:W-:Y:S01]  /*01f0*/  STG.E desc[UR6][R4.64], R3 ;  /* 0x0000000304007986 */ /* 0x004fe2000c101906 */
[----:B------:R-:W-:Y:S05]  /*0200*/  EXIT ;  /* 0x000000000000794d */ /* 0x000fea0003800000 */
.L_x_4:
[----:B------:R-:W-:-:S00]  /*0210*/  BRA `(.L_x_4) ;  /* 0xfffffffc00fc7947 */ /* 0x000fc0000383ffff */
[----:B------:R-:W-:-:S00]  /*0220*/  NOP ;  /* 0x0000000000007918 */ /* 0x000fc00000000000 */
        /* <DEDUP_REMOVED lines=13> */
.L_x_5:


//--------------------- .nv.shared.reserved.0     --------------------------
	.section	.nv.shared.reserved.0,"aw",@nobits
	.weak		__nv_reservedSMEM_offset_0_alias
	.size		__nv_reservedSMEM_offset_0_alias, 0, 64
	.other		__nv_reservedSMEM_offset_0_alias,@"STO_CUDA_RESERVED_SHARED STV_DEFAULT"
__nv_reservedSMEM_offset_0_alias:
	.zero		0
	.zero		64


//--------------------- .nv.constant0._Z6reducePiS_i --------------------------
	.section	.nv.constant0._Z6reducePiS_i,"a",@progbits
	.sectionflags	@""
	.align	4
.nv.constant0._Z6reducePiS_i:
	.zero		916


//--------------------- SYMBOLS --------------------------

	.type		.nv.reservedSmem.offset0,@object
	.size		.nv.reservedSmem.offset0,0x4
